//
// Generated by NVIDIA NVVM Compiler
//
// Compiler Build ID: CL-36424714
// Cuda compilation tools, release 13.0, V13.0.88
// Based on NVVM 20.0.0
//

.version 9.0
.target sm_100
.address_size 64

	// .globl	_Z11vecAdd_corePfS_S_ii

.visible .entry _Z11vecAdd_corePfS_S_ii(
	.param .u64 .ptr .align 1 _Z11vecAdd_corePfS_S_ii_param_0,
	.param .u64 .ptr .align 1 _Z11vecAdd_corePfS_S_ii_param_1,
	.param .u64 .ptr .align 1 _Z11vecAdd_corePfS_S_ii_param_2,
	.param .u32 _Z11vecAdd_corePfS_S_ii_param_3,
	.param .u32 _Z11vecAdd_corePfS_S_ii_param_4
)
{
	.reg .pred 	%p<7>;
	.reg .b32 	%r<17>;
	.reg .b32 	%f<23>;
	.reg .b64 	%rd<12>;

	ld.param.u64 	%rd3, [_Z11vecAdd_corePfS_S_ii_param_0];
	ld.param.u64 	%rd4, [_Z11vecAdd_corePfS_S_ii_param_1];
	ld.param.u64 	%rd5, [_Z11vecAdd_corePfS_S_ii_param_2];
	ld.param.u32 	%r10, [_Z11vecAdd_corePfS_S_ii_param_3];
	ld.param.u32 	%r9, [_Z11vecAdd_corePfS_S_ii_param_4];
	mov.u32 	%r11, %ctaid.x;
	mov.u32 	%r12, %ntid.x;
	mov.u32 	%r13, %tid.x;
	mad.lo.s32 	%r1, %r11, %r12, %r13;
	setp.ge.s32 	%p1, %r1, %r10;
	@%p1 bra 	$L__BB0_9;
	cvta.to.global.u64 	%rd1, %rd3;
	cvta.to.global.u64 	%rd2, %rd4;
	setp.lt.s32 	%p2, %r9, 1;
	mov.f32 	%f22, 0f00000000;
	@%p2 bra 	$L__BB0_8;
	mul.wide.s32 	%rd6, %r1, 4;
	add.s64 	%rd7, %rd2, %rd6;
	ld.global.f32 	%f12, [%rd7];
	add.s64 	%rd8, %rd1, %rd6;
	ld.global.f32 	%f13, [%rd8];
	add.f32 	%f1, %f13, %f12;
	and.b32  	%r2, %r9, 3;
	setp.lt.u32 	%p3, %r9, 4;
	mov.f32 	%f22, 0f00000000;
	@%p3 bra 	$L__BB0_5;
	and.b32  	%r14, %r9, 2147483644;
	neg.s32 	%r15, %r14;
	mov.f32 	%f22, 0f00000000;
$L__BB0_4:
	add.f32 	%f15, %f1, %f22;
	add.f32 	%f16, %f1, %f15;
	add.f32 	%f17, %f1, %f16;
	add.f32 	%f22, %f1, %f17;
	add.s32 	%r15, %r15, 4;
	setp.ne.s32 	%p4, %r15, 0;
	@%p4 bra 	$L__BB0_4;
$L__BB0_5:
	setp.eq.s32 	%p5, %r2, 0;
	@%p5 bra 	$L__BB0_8;
	neg.s32 	%r16, %r2;
$L__BB0_7:
	.pragma "nounroll";
	add.f32 	%f22, %f1, %f22;
	add.s32 	%r16, %r16, 1;
	setp.ne.s32 	%p6, %r16, 0;
	@%p6 bra 	$L__BB0_7;
$L__BB0_8:
	cvta.to.global.u64 	%rd9, %rd5;
	mul.wide.s32 	%rd10, %r1, 4;
	add.s64 	%rd11, %rd9, %rd10;
	st.global.f32 	[%rd11], %f22;
$L__BB0_9:
	ret;

}


// ===== COMPILED SASS (sm_100) =====

	.target	sm_100

	.elftype	@"ET_EXEC"


//--------------------- .note.nv.tkinfo           --------------------------
	.section	.note.nv.tkinfo,"",@"SHT_NOTE"
	.sectionflags	@"SHF_NOTE_NV_TKINFO"
	.tkinfo
        /*0018*/ 	.word	0x00000002
        /*0030*/ 	.string	""
        /*0030*/ 	.string	"ptxas"
        /*0030*/ 	.string	"Cuda compilation tools, release 13.0, V13.0.88"
        /*0030*/ 	.string	"Build cuda_13.0.r13.0/compiler.36424714_0"
        /*0030*/ 	.string	"-arch sm_100 -m 64 "



//--------------------- .note.nv.cuinfo           --------------------------
	.section	.note.nv.cuinfo,"",@"SHT_NOTE"
	.sectionflags	@"SHF_NOTE_NV_CUINFO"
        /*0018*/ 	.short	0x0002
        /*001a*/ 	.short	0x0064
        /*001c*/ 	.short	0x0082
	.zero		2


//--------------------- .nv.info                  --------------------------
	.section	.nv.info,"",@"SHT_CUDA_INFO"
	.align	4


	//----- nvinfo : EIATTR_REGCOUNT
	.align		4
        /*0000*/ 	.byte	0x04, 0x2f
        /*0002*/ 	.short	(.L_1 - .L_0)
	.align		4
.L_0:
        /*0004*/ 	.word	index@(_Z11vecAdd_corePfS_S_ii)
        /*0008*/ 	.word	0x0000000a


	//----- nvinfo : EIATTR_FRAME_SIZE
	.align		4
.L_1:
        /*000c*/ 	.byte	0x04, 0x11
        /*000e*/ 	.short	(.L_3 - .L_2)
	.align		4
.L_2:
        /*0010*/ 	.word	index@(_Z11vecAdd_corePfS_S_ii)
        /*0014*/ 	.word	0x00000000


	//----- nvinfo : EIATTR_MIN_STACK_SIZE
	.align		4
.L_3:
        /*0018*/ 	.byte	0x04, 0x12
        /*001a*/ 	.short	(.L_5 - .L_4)
	.align		4
.L_4:
        /*001c*/ 	.word	index@(_Z11vecAdd_corePfS_S_ii)
        /*0020*/ 	.word	0x00000000
.L_5:


//--------------------- .nv.compat                --------------------------
	.section	.nv.compat,"",@"SHT_CUDA_COMPAT_INFO"
	.align	4
        /*0000*/ 	.byte	0x02, 0x09, 0x00, 0x00, 0x02, 0x02, 0x01, 0x00, 0x02, 0x05, 0x05, 0x00, 0x03, 0x07, 0x01, 0x01
        /*0010*/ 	.byte	0x02, 0x03, 0x00, 0x00, 0x02, 0x06, 0x01, 0x00, 0x04, 0x0b, 0x08, 0x00, 0x09, 0x00, 0x00, 0x00
        /*0020*/ 	.byte	0x00, 0x00, 0x00, 0x00


//--------------------- .nv.info._Z11vecAdd_corePfS_S_ii --------------------------
	.section	.nv.info._Z11vecAdd_corePfS_S_ii,"",@"SHT_CUDA_INFO"
	.sectionflags	@""
	.align	4


	//----- nvinfo : EIATTR_CUDA_API_VERSION
	.align		4
        /*0000*/ 	.byte	0x04, 0x37
        /*0002*/ 	.short	(.L_7 - .L_6)
.L_6:
        /*0004*/ 	.word	0x00000082


	//----- nvinfo : EIATTR_KPARAM_INFO
	.align		4
.L_7:
        /*0008*/ 	.byte	0x04, 0x17
        /*000a*/ 	.short	(.L_9 - .L_8)
.L_8:
        /*000c*/ 	.word	0x00000000
        /*0010*/ 	.short	0x0004
        /*0012*/ 	.short	0x001c
        /*0014*/ 	.byte	0x00, 0xf0, 0x11, 0x00


	//----- nvinfo : EIATTR_KPARAM_INFO
	.align		4
.L_9:
        /*0018*/ 	.byte	0x04, 0x17
        /*001a*/ 	.short	(.L_11 - .L_10)
.L_10:
        /*001c*/ 	.word	0x00000000
        /*0020*/ 	.short	0x0003
        /*0022*/ 	.short	0x0018
        /*0024*/ 	.byte	0x00, 0xf0, 0x11, 0x00


	//----- nvinfo : EIATTR_KPARAM_INFO
	.align		4
.L_11:
        /*0028*/ 	.byte	0x04, 0x17
        /*002a*/ 	.short	(.L_13 - .L_12)
.L_12:
        /*002c*/ 	.word	0x00000000
        /*0030*/ 	.short	0x0002
        /*0032*/ 	.short	0x0010
        /*0034*/ 	.byte	0x00, 0xf5, 0x21, 0x00


	//----- nvinfo : EIATTR_KPARAM_INFO
	.align		4
.L_13:
        /*0038*/ 	.byte	0x04, 0x17
        /*003a*/ 	.short	(.L_15 - .L_14)
.L_14:
        /*003c*/ 	.word	0x00000000
        /*0040*/ 	.short	0x0001
        /*0042*/ 	.short	0x0008
        /*0044*/ 	.byte	0x00, 0xf5, 0x21, 0x00


	//----- nvinfo : EIATTR_KPARAM_INFO
	.align		4
.L_15:
        /*0048*/ 	.byte	0x04, 0x17
        /*004a*/ 	.short	(.L_17 - .L_16)
.L_16:
        /*004c*/ 	.word	0x00000000
        /*0050*/ 	.short	0x0000
        /*0052*/ 	.short	0x0000
        /*0054*/ 	.byte	0x00, 0xf5, 0x21, 0x00


	//----- nvinfo : EIATTR_SPARSE_MMA_MASK
	.align		4
.L_17:
        /*0058*/ 	.byte	0x03, 0x50
        /*005a*/ 	.short	0x0000


	//----- nvinfo : EIATTR_MAXREG_COUNT
	.align		4
        /*005c*/ 	.byte	0x03, 0x1b
        /*005e*/ 	.short	0x00ff


	//----- nvinfo : EIATTR_MERCURY_ISA_VERSION
	.align		4
        /*0060*/ 	.byte	0x03, 0x5f
        /*0062*/ 	.short	0x0101


	//----- nvinfo : EIATTR_VRC_CTA_INIT_COUNT
	.align		4
        /*0064*/ 	.byte	0x02, 0x4a
	.zero		1
	.zero		1


	//----- nvinfo : EIATTR_EXIT_INSTR_OFFSETS
	.align		4
        /*0068*/ 	.byte	0x04, 0x1c
        /*006a*/ 	.short	(.L_19 - .L_18)


	//   ....[0]....
.L_18:
        /*006c*/ 	.word	0x00000070


	//   ....[1]....
        /*0070*/ 	.word	0x00000550


	//----- nvinfo : EIATTR_CBANK_PARAM_SIZE
	.align		4
.L_19:
        /*0074*/ 	.byte	0x03, 0x19
        /*0076*/ 	.short	0x0020


	//----- nvinfo : EIATTR_PARAM_CBANK
	.align		4
        /*0078*/ 	.byte	0x04, 0x0a
        /*007a*/ 	.short	(.L_21 - .L_20)
	.align		4
.L_20:
        /*007c*/ 	.word	index@(.nv.constant0._Z11vecAdd_corePfS_S_ii)
        /*0080*/ 	.short	0x0380
        /*0082*/ 	.short	0x0020


	//----- nvinfo : EIATTR_SW_WAR
	.align		4
.L_21:
        /*0084*/ 	.byte	0x04, 0x36
        /*0086*/ 	.short	(.L_23 - .L_22)
.L_22:
        /*0088*/ 	.word	0x00000008
.L_23:


//--------------------- .nv.callgraph             --------------------------
	.section	.nv.callgraph,"",@"SHT_CUDA_CALLGRAPH"
	.align	4
	.sectionentsize	8
	.align		4
        /*0000*/ 	.word	0x00000000
	.align		4
        /*0004*/ 	.word	0xffffffff
	.align		4
        /*0008*/ 	.word	0x00000000
	.align		4
        /*000c*/ 	.word	0xfffffffe
	.align		4
        /*0010*/ 	.word	0x00000000
	.align		4
        /*0014*/ 	.word	0xfffffffd
	.align		4
        /*0018*/ 	.word	0x00000000
	.align		4
        /*001c*/ 	.word	0xfffffffc


//--------------------- .text._Z11vecAdd_corePfS_S_ii --------------------------
	.section	.text._Z11vecAdd_corePfS_S_ii,"ax",@progbits
	.align	128
        .global         _Z11vecAdd_corePfS_S_ii
        .type           _Z11vecAdd_corePfS_S_ii,@function
        .size           _Z11vecAdd_corePfS_S_ii,(.L_x_8 - _Z11vecAdd_corePfS_S_ii)
        .other          _Z11vecAdd_corePfS_S_ii,@"STO_CUDA_ENTRY STV_DEFAULT"
_Z11vecAdd_corePfS_S_ii:
.text._Z11vecAdd_corePfS_S_ii:
[----:B------:R-:W-:Y:S01]  /*0000*/  LDC R1, c[0x0][0x37c] ;  /* 0x0000df00ff017b82 */ /* 0x000fe20000000800 */
[----:B------:R-:W0:Y:S07]  /*0010*/  S2R R3, SR_TID.X ;  /* 0x0000000000037919 */ /* 0x000e2e0000002100 */
[----:B------:R-:W0:Y:S01]  /*0020*/  S2UR UR4, SR_CTAID.X ;  /* 0x00000000000479c3 */ /* 0x000e220000002500 */
[----:B------:R-:W1:Y:S07]  /*0030*/  LDCU UR5, c[0x0][0x398] ;  /* 0x00007300ff0577ac */ /* 0x000e6e0008000800 */
[----:B------:R-:W0:Y:S02]  /*0040*/  LDC R0, c[0x0][0x360] ;  /* 0x0000d800ff007b82 */ /* 0x000e240000000800 */
[----:B0-----:R-:W-:-:S05]  /*0050*/  IMAD R0, R0, UR4, R3 ;  /* 0x0000000400007c24 */ /* 0x001fca000f8e0203 */
[----:B-1----:R-:W-:-:S13]  /*0060*/  ISETP.GE.AND P0, PT, R0, UR5, PT ;  /* 0x0000000500007c0c */ /* 0x002fda000bf06270 */
[----:B------:R-:W-:Y:S05]  /*0070*/  @P0 EXIT ;  /* 0x000000000000094d */ /* 0x000fea0003800000 */
[----:B------:R-:W0:Y:S01]  /*0080*/  LDCU UR5, c[0x0][0x39c] ;  /* 0x00007380ff0577ac */ /* 0x000e220008000800 */
[----:B------:R-:W-:Y:S01]  /*0090*/  HFMA2 R7, -RZ, RZ, 0, 0 ;  /* 0x00000000ff077431 */ /* 0x000fe200000001ff */
[----:B------:R-:W1:Y:S01]  /*00a0*/  LDCU.64 UR6, c[0x0][0x358] ;  /* 0x00006b00ff0677ac */ /* 0x000e620008000a00 */
[----:B0-----:R-:W-:-:S09]  /*00b0*/  UISETP.GE.AND UP0, UPT, UR5, 0x1, UPT ;  /* 0x000000010500788c */ /* 0x001fd2000bf06270 */
[----:B-1----:R-:W-:Y:S05]  /*00c0*/  BRA.U !UP0, `(.L_x_0) ;  /* 0x0000000508147547 */ /* 0x002fea000b800000 */
[----:B------:R-:W0:Y:S08]  /*00d0*/  LDC.64 R2, c[0x0][0x388] ;  /* 0x0000e200ff027b82 */ /* 0x000e300000000a00 */
[----:B------:R-:W1:Y:S01]  /*00e0*/  LDC.64 R4, c[0x0][0x380] ;  /* 0x0000e000ff047b82 */ /* 0x000e620000000a00 */
[----:B0-----:R-:W-:-:S06]  /*00f0*/  IMAD.WIDE R2, R0, 0x4, R2 ;  /* 0x0000000400027825 */ /* 0x001fcc00078e0202 */
[----:B------:R-:W2:Y:S01]  /*0100*/  LDG.E R2, desc[UR6][R2.64] ;  /* 0x0000000602027981 */ /* 0x000ea2000c1e1900 */
[----:B-1----:R-:W-:-:S06]  /*0110*/  IMAD.WIDE R4, R0, 0x4, R4 ;  /* 0x0000000400047825 */ /* 0x002fcc00078e0204 */
[----:B------:R-:W2:Y:S01]  /*0120*/  LDG.E R5, desc[UR6][R4.64] ;  /* 0x0000000604057981 */ /* 0x000ea2000c1e1900 */
[----:B------:R-:W-:Y:S01]  /*0130*/  UISETP.GE.U32.AND UP0, UPT, UR5, 0x4, UPT ;  /* 0x000000040500788c */ /* 0x000fe2000bf06070 */
[----:B------:R-:W-:Y:S01]  /*0140*/  MOV R7, RZ ;  /* 0x000000ff00077202 */ /* 0x000fe20000000f00 */
[----:B------:R-:W-:Y:S01]  /*0150*/  ULOP3.LUT UR4, UR5, 0x3, URZ, 0xc0, !UPT ;  /* 0x0000000305047892 */ /* 0x000fe2000f8ec0ff */
[----:B--2---:R-:W-:-:S06]  /*0160*/  FADD R6, R2, R5 ;  /* 0x0000000502067221 */ /* 0x004fcc0000000000 */
[----:B------:R-:W-:Y:S05]  /*0170*/  BRA.U !UP0, `(.L_x_1) ;  /* 0x0000000108cc7547 */ /* 0x000fea000b800000 */
[----:B------:R-:W-:Y:S01]  /*0180*/  ULOP3.LUT UR5, UR5, 0x7ffffffc, URZ, 0xc0, !UPT ;  /* 0x7ffffffc05057892 */ /* 0x000fe2000f8ec0ff */
[----:B------:R-:W-:-:S03]  /*0190*/  MOV R7, RZ ;  /* 0x000000ff00077202 */ /* 0x000fc60000000f00 */
[----:B------:R-:W-:-:S04]  /*01a0*/  UIADD3 UR5, UPT, UPT, -UR5, URZ, URZ ;  /* 0x000000ff05057290 */ /* 0x000fc8000fffe1ff */
[----:B------:R-:W-:-:S09]  /*01b0*/  UISETP.GE.AND UP0, UPT, UR5, URZ, UPT ;  /* 0x000000ff0500728c */ /* 0x000fd2000bf06270 */
[----:B------:R-:W-:Y:S05]  /*01c0*/  BRA.U UP0, `(.L_x_2) ;  /* 0x00000001009c7547 */ /* 0x000fea000b800000 */
[----:B------:R-:W-:Y:S02]  /*01d0*/  UIADD3 UR8, UPT, UPT, -UR5, URZ, URZ ;  /* 0x000000ff05087290 */ /* 0x000fe4000fffe1ff */
[----:B------:R-:W-:Y:S02]  /*01e0*/  UPLOP3.LUT UP0, UPT, UPT, UPT, UPT, 0x80, 0x8 ;  /* 0x000000000008789c */ /* 0x000fe40003f0f070 */
[----:B------:R-:W-:-:S09]  /*01f0*/  UISETP.GT.AND UP1, UPT, UR8, 0xc, UPT ;  /* 0x0000000c0800788c */ /* 0x000fd2000bf24270 */
[----:B------:R-:W-:Y:S05]  /*0200*/  BRA.U !UP1, `(.L_x_3) ;  /* 0x0000000109507547 */ /* 0x000fea000b800000 */
[----:B------:R-:W-:-:S11]  /*0210*/  UPLOP3.LUT UP0, UPT, UPT, UPT, UPT, 0x40, 0x4 ;  /* 0x000000000004789c */ /* 0x000fd60003f0e870 */
.L_x_4:
[----:B------:R-:W-:Y:S01]  /*0220*/  FADD R7, R6, R7 ;  /* 0x0000000706077221 */ /* 0x000fe20000000000 */
[----:B------:R-:W-:-:S03]  /*0230*/  UIADD3 UR5, UPT, UPT, UR5, 0x10, URZ ;  /* 0x0000001005057890 */ /* 0x000fc6000fffe0ff */
[----:B------:R-:W-:Y:S01]  /*0240*/  FADD R7, R6, R7 ;  /* 0x0000000706077221 */ /* 0x000fe20000000000 */
[----:B------:R-:W-:-:S03]  /*0250*/  UISETP.GE.AND UP1, UPT, UR5, -0xc, UPT ;  /* 0xfffffff40500788c */ /* 0x000fc6000bf26270 */
[----:B------:R-:W-:-:S04]  /*0260*/  FADD R7, R6, R7 ;  /* 0x0000000706077221 */ /* 0x000fc80000000000 */
        /* <DEDUP_REMOVED lines=12> */
[----:B------:R-:W-:Y:S01]  /*0330*/  FADD R7, R6, R7 ;  /* 0x0000000706077221 */ /* 0x000fe20000000000 */
[----:B------:R-:W-:Y:S06]  /*0340*/  BRA.U !UP1, `(.L_x_4) ;  /* 0xfffffffd09b47547 */ /* 0x000fec000b83ffff */
.L_x_3:
[----:B------:R-:W-:-:S04]  /*0350*/  UIADD3 UR8, UPT, UPT, -UR5, URZ, URZ ;  /* 0x000000ff05087290 */ /* 0x000fc8000fffe1ff */
[----:B------:R-:W-:-:S09]  /*0360*/  UISETP.GT.AND UP1, UPT, UR8, 0x4, UPT ;  /* 0x000000040800788c */ /* 0x000fd2000bf24270 */
[----:B------:R-:W-:Y:S05]  /*0370*/  BRA.U !UP1, `(.L_x_5) ;  /* 0x0000000109287547 */ /* 0x000fea000b800000 */
[----:B------:R-:W-:Y:S01]  /*0380*/  FADD R7, R7, R6 ;  /* 0x0000000607077221 */ /* 0x000fe20000000000 */
[----:B------:R-:W-:Y:S02]  /*0390*/  UPLOP3.LUT UP0, UPT, UPT, UPT, UPT, 0x40, 0x4 ;  /* 0x000000000004789c */ /* 0x000fe40003f0e870 */
[----:B------:R-:W-:Y:S01]  /*03a0*/  UIADD3 UR5, UPT, UPT, UR5, 0x8, URZ ;  /* 0x0000000805057890 */ /* 0x000fe2000fffe0ff */
[----:B------:R-:W-:-:S04]  /*03b0*/  FADD R7, R6, R7 ;  /* 0x0000000706077221 */ /* 0x000fc80000000000 */
[----:B------:R-:W-:-:S04]  /*03c0*/  FADD R7, R6, R7 ;  /* 0x0000000706077221 */ /* 0x000fc80000000000 */
[----:B------:R-:W-:-:S04]  /*03d0*/  FADD R7, R6, R7 ;  /* 0x0000000706077221 */ /* 0x000fc80000000000 */
[----:B------:R-:W-:-:S04]  /*03e0*/  FADD R7, R6, R7 ;  /* 0x0000000706077221 */ /* 0x000fc80000000000 */
[----:B------:R-:W-:-:S04]  /*03f0*/  FADD R7, R6, R7 ;  /* 0x0000000706077221 */ /* 0x000fc80000000000 */
[----:B------:R-:W-:-:S04]  /*0400*/  FADD R7, R6, R7 ;  /* 0x0000000706077221 */ /* 0x000fc80000000000 */
[----:B------:R-:W-:-:S07]  /*0410*/  FADD R7, R6, R7 ;  /* 0x0000000706077221 */ /* 0x000fce0000000000 */
.L_x_5:
[----:B------:R-:W-:-:S09]  /*0420*/  UISETP.NE.OR UP0, UPT, UR5, URZ, UP0 ;  /* 0x000000ff0500728c */ /* 0x000fd20008705670 */
[----:B------:R-:W-:Y:S05]  /*0430*/  BRA.U !UP0, `(.L_x_1) ;  /* 0x00000001081c7547 */ /* 0x000fea000b800000 */
.L_x_2:
[----:B------:R-:W-:Y:S01]  /*0440*/  UIADD3 UR5, UPT, UPT, UR5, 0x4, URZ ;  /* 0x0000000405057890 */ /* 0x000fe2000fffe0ff */
[----:B------:R-:W-:-:S03]  /*0450*/  FADD R7, R6, R7 ;  /* 0x0000000706077221 */ /* 0x000fc60000000000 */
[----:B------:R-:W-:Y:S01]  /*0460*/  UISETP.NE.AND UP0, UPT, UR5, URZ, UPT ;  /* 0x000000ff0500728c */ /* 0x000fe2000bf05270 */
[----:B------:R-:W-:-:S04]  /*0470*/  FADD R7, R6, R7 ;  /* 0x0000000706077221 */ /* 0x000fc80000000000 */
[----:B------:R-:W-:-:S04]  /*0480*/  FADD R7, R6, R7 ;  /* 0x0000000706077221 */ /* 0x000fc80000000000 */
[----:B------:R-:W-:Y:S01]  /*0490*/  FADD R7, R6, R7 ;  /* 0x0000000706077221 */ /* 0x000fe20000000000 */
[----:B------:R-:W-:Y:S06]  /*04a0*/  BRA.U UP0, `(.L_x_2) ;  /* 0xfffffffd00e47547 */ /* 0x000fec000b83ffff */
.L_x_1:
[----:B------:R-:W-:-:S09]  /*04b0*/  UISETP.NE.AND UP0, UPT, UR4, URZ, UPT ;  /* 0x000000ff0400728c */ /* 0x000fd2000bf05270 */
[----:B------:R-:W-:Y:S05]  /*04c0*/  BRA.U !UP0, `(.L_x_0) ;  /* 0x0000000108147547 */ /* 0x000fea000b800000 */
[----:B------:R-:W-:-:S12]  /*04d0*/  UIADD3 UR4, UPT, UPT, -UR4, URZ, URZ ;  /* 0x000000ff04047290 */ /* 0x000fd8000fffe1ff */
.L_x_6:
[----:B------:R-:W-:Y:S01]  /*04e0*/  UIADD3 UR4, UPT, UPT, UR4, 0x1, URZ ;  /* 0x0000000104047890 */ /* 0x000fe2000fffe0ff */
[----:B------:R-:W-:-:S03]  /*04f0*/  FADD R7, R6, R7 ;  /* 0x0000000706077221 */ /* 0x000fc60000000000 */
[----:B------:R-:W-:-:S09]  /*0500*/  UISETP.NE.AND UP0, UPT, UR4, URZ, UPT ;  /* 0x000000ff0400728c */ /* 0x000fd2000bf05270 */
[----:B------:R-:W-:Y:S05]  /*0510*/  BRA.U UP0, `(.L_x_6) ;  /* 0xfffffffd00f07547 */ /* 0x000fea000b83ffff */
.L_x_0:
[----:B------:R-:W0:Y:S02]  /*0520*/  LDC.64 R2, c[0x0][0x390] ;  /* 0x0000e400ff027b82 */ /* 0x000e240000000a00 */
[----:B0-----:R-:W-:-:S05]  /*0530*/  IMAD.WIDE R2, R0, 0x4, R2 ;  /* 0x0000000400027825 */ /* 0x001fca00078e0202 */
[----:B------:R-:W-:Y:S01]  /*0540*/  STG.E desc[UR6][R2.64], R7 ;  /* 0x0000000702007986 */ /* 0x000fe2000c101906 */
[----:B------:R-:W-:Y:S05]  /*0550*/  EXIT ;  /* 0x000000000000794d */ /* 0x000fea0003800000 */
.L_x_7:
[----:B------:R-:W-:-:S00]  /*0560*/  BRA `(.L_x_7) ;  /* 0xfffffffc00fc7947 */ /* 0x000fc0000383ffff */
[----:B------:R-:W-:-:S00]  /*0570*/  NOP ;  /* 0x0000000000007918 */ /* 0x000fc00000000000 */
        /* <DEDUP_REMOVED lines=8> */
.L_x_8:


//--------------------- .nv.shared.reserved.0     --------------------------
	.section	.nv.shared.reserved.0,"aw",@nobits
	.weak		__nv_reservedSMEM_offset_0_alias
	.size		__nv_reservedSMEM_offset_0_alias, 0, 64
	.other		__nv_reservedSMEM_offset_0_alias,@"STO_CUDA_RESERVED_SHARED STV_DEFAULT"
__nv_reservedSMEM_offset_0_alias:
	.zero		0
	.zero		64


//--------------------- .nv.constant0._Z11vecAdd_corePfS_S_ii --------------------------
	.section	.nv.constant0._Z11vecAdd_corePfS_S_ii,"a",@progbits
	.sectionflags	@""
	.align	4
.nv.constant0._Z11vecAdd_corePfS_S_ii:
	.zero		928


//--------------------- SYMBOLS --------------------------

	.type		.nv.reservedSmem.offset0,@object
	.size		.nv.reservedSmem.offset0,0x4
